	.headerflags	@"EF_CUDA_TEXMODE_UNIFIED EF_CUDA_64BIT_ADDRESS EF_CUDA_ACCELERATORS EF_CUDA_SM90 EF_CUDA_VIRTUAL_SM(EF_CUDA_SM90)"
	.elftype	@"ET_EXEC"


//--------------------- .nv.info                  --------------------------
	.section	.nv.info,"",@"SHT_CUDA_INFO"
	.align	4


	//----- nvinfo : EIATTR_REGCOUNT
	.align		4
        /*0000*/ 	.byte	0x04, 0x2f
        /*0002*/ 	.short	(.L_1 - .L_0)
	.align		4
.L_0:
        /*0004*/ 	.word	index@(triton_poi_fused__unsafe_index_add_convolution_mul_sub_75)
        /*0008*/ 	.word	0x00000028


	//----- nvinfo : EIATTR_MIN_STACK_SIZE
	.align		4
.L_1:
        /*000c*/ 	.byte	0x04, 0x12
        /*000e*/ 	.short	(.L_3 - .L_2)
	.align		4
.L_2:
        /*0010*/ 	.word	index@(triton_poi_fused__unsafe_index_add_convolution_mul_sub_75)
        /*0014*/ 	.word	0x00000000


	//----- nvinfo : EIATTR_FRAME_SIZE
	.align		4
.L_3:
        /*0018*/ 	.byte	0x04, 0x11
        /*001a*/ 	.short	(.L_5 - .L_4)
	.align		4
.L_4:
        /*001c*/ 	.word	index@(triton_poi_fused__unsafe_index_add_convolution_mul_sub_75)
        /*0020*/ 	.word	0x00000000


	//----- nvinfo : EIATTR_MIN_STACK_SIZE
	.align		4
.L_5:
        /*0024*/ 	.byte	0x04, 0x12
        /*0026*/ 	.short	(.L_7 - .L_6)
	.align		4
.L_6:
        /*0028*/ 	.word	index@(triton_poi_fused__unsafe_index_add_convolution_mul_sub_75)
        /*002c*/ 	.word	0x00000000
.L_7:


//--------------------- .nv.info.triton_poi_fused__unsafe_index_add_convolution_mul_sub_75 --------------------------
	.section	.nv.info.triton_poi_fused__unsafe_index_add_convolution_mul_sub_75,"",@"SHT_CUDA_INFO"
	.sectionflags	@""
	.align	4


	//----- nvinfo : EIATTR_CUDA_API_VERSION
	.align		4
        /*0000*/ 	.byte	0x04, 0x37
        /*0002*/ 	.short	(.L_9 - .L_8)
.L_8:
        /*0004*/ 	.word	0x0000007c


	//----- nvinfo : EIATTR_KPARAM_INFO
	.align		4
.L_9:
        /*0008*/ 	.byte	0x04, 0x17
        /*000a*/ 	.short	(.L_11 - .L_10)
.L_10:
        /*000c*/ 	.word	0x00000000
        /*0010*/ 	.short	0x000a
        /*0012*/ 	.short	0x004c
        /*0014*/ 	.byte	0x00, 0xf0, 0x11, 0x00


	//----- nvinfo : EIATTR_KPARAM_INFO
	.align		4
.L_11:
        /*0018*/ 	.byte	0x04, 0x17
        /*001a*/ 	.short	(.L_13 - .L_12)
.L_12:
        /*001c*/ 	.word	0x00000000
        /*0020*/ 	.short	0x0009
        /*0022*/ 	.short	0x0048
        /*0024*/ 	.byte	0x00, 0xf0, 0x11, 0x00


	//----- nvinfo : EIATTR_KPARAM_INFO
	.align		4
.L_13:
        /*0028*/ 	.byte	0x04, 0x17
        /*002a*/ 	.short	(.L_15 - .L_14)
.L_14:
        /*002c*/ 	.word	0x00000000
        /*0030*/ 	.short	0x0008
        /*0032*/ 	.short	0x0040
        /*0034*/ 	.byte	0x00, 0xf4, 0x21, 0x00


	//----- nvinfo : EIATTR_KPARAM_INFO
	.align		4
.L_15:
        /*0038*/ 	.byte	0x04, 0x17
        /*003a*/ 	.short	(.L_17 - .L_16)
.L_16:
        /*003c*/ 	.word	0x00000000
        /*0040*/ 	.short	0x0007
        /*0042*/ 	.short	0x0038
        /*0044*/ 	.byte	0x00, 0xf4, 0x21, 0x00


	//----- nvinfo : EIATTR_KPARAM_INFO
	.align		4
.L_17:
        /*0048*/ 	.byte	0x04, 0x17
        /*004a*/ 	.short	(.L_19 - .L_18)
.L_18:
        /*004c*/ 	.word	0x00000000
        /*0050*/ 	.short	0x0006
        /*0052*/ 	.short	0x0030
        /*0054*/ 	.byte	0x00, 0xf4, 0x21, 0x00


	//----- nvinfo : EIATTR_KPARAM_INFO
	.align		4
.L_19:
        /*0058*/ 	.byte	0x04, 0x17
        /*005a*/ 	.short	(.L_21 - .L_20)
.L_20:
        /*005c*/ 	.word	0x00000000
        /*0060*/ 	.short	0x0005
        /*0062*/ 	.short	0x0028
        /*0064*/ 	.byte	0x00, 0xf4, 0x21, 0x00


	//----- nvinfo : EIATTR_KPARAM_INFO
	.align		4
.L_21:
        /*0068*/ 	.byte	0x04, 0x17
        /*006a*/ 	.short	(.L_23 - .L_22)
.L_22:
        /*006c*/ 	.word	0x00000000
        /*0070*/ 	.short	0x0004
        /*0072*/ 	.short	0x0020
        /*0074*/ 	.byte	0x00, 0xf4, 0x21, 0x00


	//----- nvinfo : EIATTR_KPARAM_INFO
	.align		4
.L_23:
        /*0078*/ 	.byte	0x04, 0x17
        /*007a*/ 	.short	(.L_25 - .L_24)
.L_24:
        /*007c*/ 	.word	0x00000000
        /*0080*/ 	.short	0x0003
        /*0082*/ 	.short	0x0018
        /*0084*/ 	.byte	0x00, 0xf4, 0x21, 0x00


	//----- nvinfo : EIATTR_KPARAM_INFO
	.align		4
.L_25:
        /*0088*/ 	.byte	0x04, 0x17
        /*008a*/ 	.short	(.L_27 - .L_26)
.L_26:
        /*008c*/ 	.word	0x00000000
        /*0090*/ 	.short	0x0002
        /*0092*/ 	.short	0x0010
        /*0094*/ 	.byte	0x00, 0xf4, 0x21, 0x00


	//----- nvinfo : EIATTR_KPARAM_INFO
	.align		4
.L_27:
        /*0098*/ 	.byte	0x04, 0x17
        /*009a*/ 	.short	(.L_29 - .L_28)
.L_28:
        /*009c*/ 	.word	0x00000000
        /*00a0*/ 	.short	0x0001
        /*00a2*/ 	.short	0x0008
        /*00a4*/ 	.byte	0x00, 0xf4, 0x21, 0x00


	//----- nvinfo : EIATTR_KPARAM_INFO
	.align		4
.L_29:
        /*00a8*/ 	.byte	0x04, 0x17
        /*00aa*/ 	.short	(.L_31 - .L_30)
.L_30:
        /*00ac*/ 	.word	0x00000000
        /*00b0*/ 	.short	0x0000
        /*00b2*/ 	.short	0x0000
        /*00b4*/ 	.byte	0x00, 0xf4, 0x21, 0x00


	//----- nvinfo : EIATTR_SPARSE_MMA_MASK
	.align		4
.L_31:
        /*00b8*/ 	.byte	0x03, 0x50
        /*00ba*/ 	.short	0x0000


	//----- nvinfo : EIATTR_MAXREG_COUNT
	.align		4
        /*00bc*/ 	.byte	0x03, 0x1b
        /*00be*/ 	.short	0x00ff


	//----- nvinfo : EIATTR_EXIT_INSTR_OFFSETS
	.align		4
        /*00c0*/ 	.byte	0x04, 0x1c
        /*00c2*/ 	.short	(.L_33 - .L_32)


	//   ....[0]....
.L_32:
        /*00c4*/ 	.word	0x00000c60


	//   ....[1]....
        /*00c8*/ 	.word	0x00000c80


	//----- nvinfo : EIATTR_REQNTID
	.align		4
.L_33:
        /*00cc*/ 	.byte	0x04, 0x10
        /*00ce*/ 	.short	(.L_35 - .L_34)
.L_34:
        /*00d0*/ 	.word	0x00000080
        /*00d4*/ 	.word	0x00000001
        /*00d8*/ 	.word	0x00000001


	//----- nvinfo : EIATTR_CBANK_PARAM_SIZE
	.align		4
.L_35:
        /*00dc*/ 	.byte	0x03, 0x19
        /*00de*/ 	.short	0x0050


	//----- nvinfo : EIATTR_PARAM_CBANK
	.align		4
        /*00e0*/ 	.byte	0x04, 0x0a
        /*00e2*/ 	.short	(.L_37 - .L_36)
	.align		4
.L_36:
        /*00e4*/ 	.word	index@(.nv.constant0.triton_poi_fused__unsafe_index_add_convolution_mul_sub_75)
        /*00e8*/ 	.short	0x0210
        /*00ea*/ 	.short	0x0050


	//----- nvinfo : EIATTR_SW_WAR
	.align		4
.L_37:
        /*00ec*/ 	.byte	0x04, 0x36
        /*00ee*/ 	.short	(.L_39 - .L_38)
.L_38:
        /*00f0*/ 	.word	0x00000008
.L_39:


//--------------------- .nv.callgraph             --------------------------
	.section	.nv.callgraph,"",@"SHT_CUDA_CALLGRAPH"
	.align	4
	.sectionentsize	8
	.align		4
        /*0000*/ 	.word	0x00000000
	.align		4
        /*0004*/ 	.word	0xffffffff
	.align		4
        /*0008*/ 	.word	0x00000000
	.align		4
        /*000c*/ 	.word	0xfffffffe
	.align		4
        /*0010*/ 	.word	0x00000000
	.align		4
        /*0014*/ 	.word	0xfffffffd
	.align		4
        /*0018*/ 	.word	0x00000000
	.align		4
        /*001c*/ 	.word	0xfffffffc


//--------------------- .text.triton_poi_fused__unsafe_index_add_convolution_mul_sub_75 --------------------------
	.section	.text.triton_poi_fused__unsafe_index_add_convolution_mul_sub_75,"ax",@progbits
	.sectionflags	@"SHF_BARRIERS=1"
	.align	128
        .global         triton_poi_fused__unsafe_index_add_convolution_mul_sub_75
        .type           triton_poi_fused__unsafe_index_add_convolution_mul_sub_75,@function
        .size           triton_poi_fused__unsafe_index_add_convolution_mul_sub_75,(.L_x_1 - triton_poi_fused__unsafe_index_add_convolution_mul_sub_75)
        .other          triton_poi_fused__unsafe_index_add_convolution_mul_sub_75,@"STO_CUDA_ENTRY STV_DEFAULT"
triton_poi_fused__unsafe_index_add_convolution_mul_sub_75:
.text.triton_poi_fused__unsafe_index_add_convolution_mul_sub_75:
[----:B------:R-:W0:Y:S01]  /*0000*/  LDC R1, c[0x0][0x28] ;  /* 0x00000a00ff017b82 */ /* 0x000e220000000800 */
[----:B------:R-:W1:Y:S07]  /*0010*/  S2R R26, SR_CTAID.X ;  /* 0x00000000001a7919 */ /* 0x000e6e0000002500 */
[----:B------:R-:W2:Y:S01]  /*0020*/  LDC.64 R10, c[0x0][0x220] ;  /* 0x00008800ff0a7b82 */ /* 0x000ea20000000a00 */
[----:B------:R-:W-:Y:S01]  /*0030*/  CS2R R12, SRZ ;  /* 0x00000000000c7805 */ /* 0x000fe2000001ff00 */
[----:B------:R-:W-:Y:S01]  /*0040*/  ULDC.64 UR4, c[0x0][0x208] ;  /* 0x0000820000047ab9 */ /* 0x000fe20000000a00 */
[----:B------:R-:W-:-:S05]  /*0050*/  CS2R R14, SRZ ;  /* 0x00000000000e7805 */ /* 0x000fca000001ff00 */
[----:B------:R-:W3:Y:S08]  /*0060*/  LDC.64 R20, c[0x0][0x230] ;  /* 0x00008c00ff147b82 */ /* 0x000ef00000000a00 */
[----:B------:R-:W4:Y:S01]  /*0070*/  LDC.64 R8, c[0x0][0x218] ;  /* 0x00008600ff087b82 */ /* 0x000f220000000a00 */
[----:B------:R-:W-:Y:S01]  /*0080*/  CS2R R6, SRZ ;  /* 0x0000000000067805 */ /* 0x000fe2000001ff00 */
[----:B------:R-:W5:Y:S06]  /*0090*/  S2R R16, SR_TID.X ;  /* 0x0000000000107919 */ /* 0x000f6c0000002100 */
[----:B------:R-:W5:Y:S01]  /*00a0*/  LDC.64 R18, c[0x0][0x248] ;  /* 0x00009200ff127b82 */ /* 0x000f620000000a00 */
[----:B-1----:R-:W-:-:S02]  /*00b0*/  SHF.R.S32.HI R3, RZ, 0x1f, R26 ;  /* 0x0000001fff037819 */ /* 0x002fc4000001141a */
[----:B------:R-:W-:Y:S02]  /*00c0*/  ISETP.GE.AND P0, PT, R26, 0x40, PT ;  /* 0x000000401a00780c */ /* 0x000fe40003f06270 */
[----:B------:R-:W-:-:S03]  /*00d0*/  LEA.HI R17, R3, R26, RZ, 0x3 ;  /* 0x0000001a03117211 */ /* 0x000fc600078f18ff */
[----:B------:R-:W1:Y:S01]  /*00e0*/  LDC.64 R2, c[0x0][0x240] ;  /* 0x00009000ff027b82 */ /* 0x000e620000000a00 */
[----:B------:R-:W-:-:S04]  /*00f0*/  LOP3.LUT R5, R17, 0xfffffff8, RZ, 0xc0, !PT ;  /* 0xfffffff811057812 */ /* 0x000fc800078ec0ff */
[----:B------:R-:W-:-:S05]  /*0100*/  IADD3 R0, -R5, R26, RZ ;  /* 0x0000001a05007210 */ /* 0x000fca0007ffe1ff */
[----:B--2---:R-:W-:-:S04]  /*0110*/  IMAD.WIDE R10, R0, 0x8, R10 ;  /* 0x00000008000a7825 */ /* 0x004fc800078e020a */
[----:B---3--:R-:W-:Y:S01]  /*0120*/  IMAD.WIDE R20, R0, 0x8, R20 ;  /* 0x0000000800147825 */ /* 0x008fe200078e0214 */
[----:B------:R2:W3:Y:S01]  /*0130*/  @!P0 LDG.E.EL.64 R12, desc[UR4][R10.64] ;  /* 0x000000040a0c8981 */ /* 0x0004e2000c2e1b00 */
[----:B------:R-:W-:-:S03]  /*0140*/  SHF.R.S32.HI R17, RZ, 0x3, R17 ;  /* 0x00000003ff117819 */ /* 0x000fc60000011411 */
[----:B------:R1:W3:Y:S01]  /*0150*/  @!P0 LDG.E.EL.64 R14, desc[UR4][R20.64] ;  /* 0x00000004140e8981 */ /* 0x0002e2000c2e1b00 */
[----:B------:R-:W-:Y:S01]  /*0160*/  CS2R R4, SRZ ;  /* 0x0000000000047805 */ /* 0x000fe2000001ff00 */
[C---:B----4-:R-:W-:Y:S02]  /*0170*/  IMAD.WIDE R22, R17.reuse, 0x8, R8 ;  /* 0x0000000811167825 */ /* 0x050fe400078e0208 */
[----:B------:R-:W4:Y:S02]  /*0180*/  LDC.64 R8, c[0x0][0x228] ;  /* 0x00008a00ff087b82 */ /* 0x000f240000000a00 */
[C---:B-1----:R-:W-:Y:S01]  /*0190*/  IMAD.WIDE R24, R17.reuse, 0x8, R2 ;  /* 0x0000000811187825 */ /* 0x042fe200078e0202 */
[----:B------:R-:W4:Y:S04]  /*01a0*/  @!P0 LDG.E.EL.64 R4, desc[UR4][R22.64] ;  /* 0x0000000416048981 */ /* 0x000f28000c2e1b00 */
[----:B------:R-:W4:Y:S01]  /*01b0*/  @!P0 LDG.E.EL.64 R6, desc[UR4][R24.64] ;  /* 0x0000000418068981 */ /* 0x000f22000c2e1b00 */
[----:B------:R-:W1:Y:S01]  /*01c0*/  LDC.64 R2, c[0x0][0x238] ;  /* 0x00008e00ff027b82 */ /* 0x000e620000000a00 */
[----:B0----5:R-:W-:Y:S01]  /*01d0*/  IMAD.WIDE R18, R17, 0x4, R18 ;  /* 0x0000000411127825 */ /* 0x021fe200078e0212 */
[----:B--2---:R-:W0:Y:S03]  /*01e0*/  S2R R11, SR_CTAID.Y ;  /* 0x00000000000b7919 */ /* 0x004e260000002600 */
[----:B-1----:R-:W-:Y:S01]  /*01f0*/  IMAD.WIDE R20, R0, 0x4, R2 ;  /* 0x0000000400147825 */ /* 0x002fe200078e0202 */
[----:B------:R-:W-:Y:S01]  /*0200*/  HFMA2.MMA R2, -RZ, RZ, 0, 0 ;  /* 0x00000000ff027435 */ /* 0x000fe200000001ff */
[----:B------:R-:W-:-:S06]  /*0210*/  MOV R0, RZ ;  /* 0x000000ff00007202 */ /* 0x000fcc0000000f00 */
[----:B------:R-:W2:Y:S04]  /*0220*/  @!P0 LDG.E.EL R0, desc[UR4][R18.64] ;  /* 0x0000000412008981 */ /* 0x000ea8000c2e1900 */
[----:B------:R1:W5:Y:S01]  /*0230*/  @!P0 LDG.E.EL R2, desc[UR4][R20.64] ;  /* 0x0000000414028981 */ /* 0x000362000c2e1900 */
[----:B---3--:R-:W-:-:S04]  /*0240*/  SHF.R.U32.HI R10, RZ, 0x1d, R13 ;  /* 0x0000001dff0a7819 */ /* 0x008fc8000001160d */
[----:B------:R-:W-:Y:S02]  /*0250*/  LOP3.LUT R17, R10, 0x4, RZ, 0xc0, !PT ;  /* 0x000000040a117812 */ /* 0x000fe400078ec0ff */
[----:B------:R-:W-:Y:S02]  /*0260*/  SHF.L.U32 R10, R16, 0x2, RZ ;  /* 0x00000002100a7819 */ /* 0x000fe400000006ff */
[----:B------:R-:W-:Y:S02]  /*0270*/  SHF.R.U32.HI R3, RZ, 0x1d, R15 ;  /* 0x0000001dff037819 */ /* 0x000fe4000001160f */
[----:B------:R-:W-:Y:S02]  /*0280*/  IADD3 R12, P1, R12, R17, RZ ;  /* 0x000000110c0c7210 */ /* 0x000fe40007f3e0ff */
[----:B------:R-:W-:Y:S02]  /*0290*/  LOP3.LUT R10, R10, 0x1fc, RZ, 0xc0, !PT ;  /* 0x000001fc0a0a7812 */ /* 0x000fe400078ec0ff */
[----:B------:R-:W-:-:S02]  /*02a0*/  LOP3.LUT R3, R3, 0x4, RZ, 0xc0, !PT ;  /* 0x0000000403037812 */ /* 0x000fc400078ec0ff */
[----:B------:R-:W-:Y:S02]  /*02b0*/  IADD3.X R13, RZ, R13, RZ, P1, !PT ;  /* 0x0000000dff0d7210 */ /* 0x000fe40000ffe4ff */
[C---:B----4-:R-:W-:Y:S02]  /*02c0*/  LEA R16, P1, R12.reuse, R8, 0xb ;  /* 0x000000080c107211 */ /* 0x050fe400078258ff */
[----:B0-----:R-:W-:Y:S02]  /*02d0*/  LEA R10, R11, R10, 0xa ;  /* 0x0000000a0b0a7211 */ /* 0x001fe400078e50ff */
[----:B------:R-:W-:Y:S02]  /*02e0*/  IADD3 R3, P2, R14, R3, RZ ;  /* 0x000000030e037210 */ /* 0x000fe40007f5e0ff */
[----:B------:R-:W-:Y:S02]  /*02f0*/  SHF.R.U32.HI R22, RZ, 0x1d, R5 ;  /* 0x0000001dff167819 */ /* 0x000fe40000011605 */
[----:B------:R-:W-:-:S02]  /*0300*/  LEA.HI.X R17, R12, R9, R13, 0xb, P1 ;  /* 0x000000090c117211 */ /* 0x000fc400008f5c0d */
[----:B------:R-:W-:Y:S02]  /*0310*/  SHF.R.S32.HI R13, RZ, 0x1f, R10 ;  /* 0x0000001fff0d7819 */ /* 0x000fe4000001140a */
[----:B------:R-:W-:Y:S02]  /*0320*/  IADD3.X R14, RZ, R15, RZ, P2, !PT ;  /* 0x0000000fff0e7210 */ /* 0x000fe400017fe4ff */
[----:B-1----:R-:W-:Y:S02]  /*0330*/  LOP3.LUT R21, R22, 0x4, RZ, 0xc0, !PT ;  /* 0x0000000416157812 */ /* 0x002fe400078ec0ff */
[----:B------:R-:W-:Y:S02]  /*0340*/  LEA R8, P2, R3, R8, 0xb ;  /* 0x0000000803087211 */ /* 0x000fe400078458ff */
[----:B------:R-:W-:Y:S02]  /*0350*/  LEA.HI R22, R13, R10, RZ, 0x9 ;  /* 0x0000000a0d167211 */ /* 0x000fe400078f48ff */
[----:B------:R-:W-:-:S02]  /*0360*/  LEA.HI.X R9, R3, R9, R14, 0xb, P2 ;  /* 0x0000000903097211 */ /* 0x000fc400010f5c0e */
[----:B------:R-:W-:Y:S02]  /*0370*/  SHF.R.U32.HI R15, RZ, 0x1d, R7 ;  /* 0x0000001dff0f7819 */ /* 0x000fe40000011607 */
[----:B------:R-:W-:Y:S02]  /*0380*/  LOP3.LUT R3, R22, 0xfffffe00, RZ, 0xc0, !PT ;  /* 0xfffffe0016037812 */ /* 0x000fe400078ec0ff */
[----:B------:R-:W-:Y:S02]  /*0390*/  LOP3.LUT R15, R15, 0x4, RZ, 0xc0, !PT ;  /* 0x000000040f0f7812 */ /* 0x000fe400078ec0ff */
[----:B------:R-:W-:Y:S02]  /*03a0*/  IADD3 R3, R10, -R3, RZ ;  /* 0x800000030a037210 */ /* 0x000fe40007ffe0ff */
[----:B------:R-:W-:Y:S02]  /*03b0*/  IADD3 R4, P1, R4, R21, RZ ;  /* 0x0000001504047210 */ /* 0x000fe40007f3e0ff */
[----:B------:R-:W-:Y:S01]  /*03c0*/  IADD3 R6, P3, R6, R15, RZ ;  /* 0x0000000f06067210 */ /* 0x000fe20007f7e0ff */
[----:B------:R-:W-:Y:S01]  /*03d0*/  IMAD.WIDE R16, R3, 0x4, R16 ;  /* 0x0000000403107825 */ /* 0x000fe200078e0210 */
[----:B------:R-:W-:-:S02]  /*03e0*/  IADD3.X R5, RZ, R5, RZ, P1, !PT ;  /* 0x00000005ff057210 */ /* 0x000fc40000ffe4ff */
[C---:B------:R-:W-:Y:S02]  /*03f0*/  SHF.L.U32 R21, R4.reuse, 0xd, RZ ;  /* 0x0000000d04157819 */ /* 0x040fe400000006ff */
[----:B------:R-:W-:Y:S01]  /*0400*/  IADD3.X R19, RZ, R7, RZ, P3, !PT ;  /* 0x00000007ff137210 */ /* 0x000fe20001ffe4ff */
[----:B------:R-:W-:Y:S01]  /*0410*/  IMAD.WIDE R8, R3, 0x4, R8 ;  /* 0x0000000403087825 */ /* 0x000fe200078e0208 */
[----:B------:R-:W-:Y:S02]  /*0420*/  SHF.L.U64.HI R7, R4, 0xd, R5 ;  /* 0x0000000d04077819 */ /* 0x000fe40000010205 */
[----:B------:R-:W-:Y:S02]  /*0430*/  IADD3 R4, P1, R16, R21, RZ ;  /* 0x0000001510047210 */ /* 0x000fe40007f3e0ff */
[C---:B------:R-:W-:Y:S02]  /*0440*/  SHF.L.U64.HI R19, R6.reuse, 0xd, R19 ;  /* 0x0000000d06137819 */ /* 0x040fe40000010213 */
[----:B------:R-:W-:-:S02]  /*0450*/  SHF.L.U32 R35, R6, 0xd, RZ ;  /* 0x0000000d06237819 */ /* 0x000fc400000006ff */
[----:B------:R-:W-:Y:S02]  /*0460*/  IADD3.X R5, R17, R7, RZ, P1, !PT ;  /* 0x0000000711057210 */ /* 0x000fe40000ffe4ff */
[----:B------:R-:W-:Y:S02]  /*0470*/  SHF.R.S32.HI R22, RZ, 0x9, R22 ;  /* 0x00000009ff167819 */ /* 0x000fe40000011416 */
[----:B------:R-:W-:Y:S02]  /*0480*/  IADD3 R6, P1, R8, R21, RZ ;  /* 0x0000001508067210 */ /* 0x000fe40007f3e0ff */
[----:B------:R-:W-:Y:S02]  /*0490*/  IADD3 R32, P2, R16, R35, RZ ;  /* 0x0000002310207210 */ /* 0x000fe40007f5e0ff */
[----:B------:R-:W-:Y:S02]  /*04a0*/  IADD3 R34, P3, R8, R35, RZ ;  /* 0x0000002308227210 */ /* 0x000fe40007f7e0ff */
[----:B------:R-:W-:-:S02]  /*04b0*/  SHF.L.U32 R24, R22, 0xd, RZ ;  /* 0x0000000d16187819 */ /* 0x000fc400000006ff */
[----:B------:R-:W-:Y:S02]  /*04c0*/  IADD3.X R7, R9, R7, RZ, P1, !PT ;  /* 0x0000000709077210 */ /* 0x000fe40000ffe4ff */
[----:B------:R-:W-:Y:S02]  /*04d0*/  CS2R R12, SRZ ;  /* 0x00000000000c7805 */ /* 0x000fe4000001ff00 */
[----:B------:R-:W-:Y:S02]  /*04e0*/  IADD3.X R33, R17, R19, RZ, P2, !PT ;  /* 0x0000001311217210 */ /* 0x000fe400017fe4ff */
[----:B------:R-:W-:Y:S02]  /*04f0*/  CS2R R14, SRZ ;  /* 0x00000000000e7805 */ /* 0x000fe4000001ff00 */
[----:B------:R-:W-:Y:S02]  /*0500*/  IADD3.X R35, R9, R19, RZ, P3, !PT ;  /* 0x0000001309237210 */ /* 0x000fe40001ffe4ff */
[----:B------:R-:W-:-:S02]  /*0510*/  CS2R R16, SRZ ;  /* 0x0000000000107805 */ /* 0x000fc4000001ff00 */
[----:B------:R-:W-:Y:S01]  /*0520*/  CS2R R18, SRZ ;  /* 0x0000000000127805 */ /* 0x000fe2000001ff00 */
[----:B------:R-:W-:-:S04]  /*0530*/  IMAD.WIDE R20, R24, 0x4, R4 ;  /* 0x0000000418147825 */ /* 0x000fc800078e0204 */
[----:B------:R-:W-:Y:S01]  /*0540*/  IMAD.WIDE R8, R24, 0x4, R6 ;  /* 0x0000000418087825 */ /* 0x000fe200078e0206 */
[----:B------:R0:W3:Y:S04]  /*0550*/  @!P0 LDG.E.128 R12, desc[UR4][R20.64] ;  /* 0x00000004140c8981 */ /* 0x0000e8000c1e1d00 */
[----:B------:R1:W3:Y:S01]  /*0560*/  @!P0 LDG.E.128 R16, desc[UR4][R8.64] ;  /* 0x0000000408108981 */ /* 0x0002e2000c1e1d00 */
[----:B------:R-:W-:-:S04]  /*0570*/  SHF.R.S32.HI R11, RZ, 0x15, R11 ;  /* 0x00000015ff0b7819 */ /* 0x000fc8000001140b */
[----:B------:R-:W-:-:S04]  /*0580*/  SGXT R11, R11, 0x1 ;  /* 0x000000010b0b781a */ /* 0x000fc80000000200 */
[----:B------:R-:W-:-:S04]  /*0590*/  LEA.HI R11, R11, R10, RZ, 0x9 ;  /* 0x0000000a0b0b7211 */ /* 0x000fc800078f48ff */
[----:B------:R-:W-:-:S04]  /*05a0*/  IADD3 R11, R11, 0x200, RZ ;  /* 0x000002000b0b7810 */ /* 0x000fc80007ffe0ff */
[----:B------:R-:W-:Y:S02]  /*05b0*/  SHF.R.S32.HI R11, RZ, 0x9, R11 ;  /* 0x00000009ff0b7819 */ /* 0x000fe4000001140b */
[----:B0-----:R-:W-:Y:S02]  /*05c0*/  LEA R20, R26, R3, 0x9 ;  /* 0x000000031a147211 */ /* 0x001fe400078e48ff */
[----:B-1----:R-:W-:Y:S02]  /*05d0*/  CS2R R8, SRZ ;  /* 0x0000000000087805 */ /* 0x002fe4000001ff00 */
[-C--:B------:R-:W-:Y:S02]  /*05e0*/  LEA R22, R22, R20.reuse, 0xf ;  /* 0x0000001416167211 */ /* 0x080fe400078e78ff */
[----:B------:R-:W-:Y:S01]  /*05f0*/  LEA R20, R11, R20, 0xf ;  /* 0x000000140b147211 */ /* 0x000fe200078e78ff */
[----:B---3--:R-:W-:Y:S01]  /*0600*/  FADD R21, R16, -R12 ;  /* 0x8000000c10157221 */ /* 0x008fe20000000000 */
[----:B------:R-:W-:Y:S01]  /*0610*/  FADD R10, R17, -R13 ;  /* 0x8000000d110a7221 */ /* 0x000fe20000000000 */
[----:B------:R-:W-:-:S02]  /*0620*/  SHF.L.U32 R16, R11, 0xd, RZ ;  /* 0x0000000d0b107819 */ /* 0x000fc400000006ff */
[-C--:B-----5:R-:W-:Y:S01]  /*0630*/  FFMA R21, R21, R2.reuse, R12 ;  /* 0x0000000215157223 */ /* 0x0a0fe2000000000c */
[----:B------:R-:W-:Y:S01]  /*0640*/  FFMA R23, R10, R2, R13 ;  /* 0x000000020a177223 */ /* 0x000fe2000000000d */
[----:B------:R-:W-:Y:S01]  /*0650*/  CS2R R10, SRZ ;  /* 0x00000000000a7805 */ /* 0x000fe2000001ff00 */
[----:B------:R-:W-:Y:S01]  /*0660*/  IMAD.WIDE R12, R16, 0x4, R4 ;  /* 0x00000004100c7825 */ /* 0x000fe200078e0204 */
[----:B------:R-:W-:-:S03]  /*0670*/  CS2R R4, SRZ ;  /* 0x0000000000047805 */ /* 0x000fc6000001ff00 */
[----:B------:R-:W-:Y:S01]  /*0680*/  IMAD.WIDE R30, R16, 0x4, R6 ;  /* 0x00000004101e7825 */ /* 0x000fe200078e0206 */
[----:B------:R-:W-:Y:S01]  /*0690*/  CS2R R6, SRZ ;  /* 0x0000000000067805 */ /* 0x000fe2000001ff00 */
[----:B------:R0:W3:Y:S05]  /*06a0*/  @!P0 LDG.E.128 R8, desc[UR4][R12.64] ;  /* 0x000000040c088981 */ /* 0x0000ea000c1e1d00 */
[----:B------:R1:W3:Y:S01]  /*06b0*/  @!P0 LDG.E.128 R4, desc[UR4][R30.64] ;  /* 0x000000041e048981 */ /* 0x0002e2000c1e1d00 */
[----:B------:R-:W-:-:S04]  /*06c0*/  FADD R25, R18, -R14 ;  /* 0x8000000e12197221 */ /* 0x000fc80000000000 */
[-C--:B------:R-:W-:Y:S01]  /*06d0*/  FFMA R25, R25, R2.reuse, R14 ;  /* 0x0000000219197223 */ /* 0x080fe2000000000e */
[----:B------:R-:W-:Y:S01]  /*06e0*/  FADD R14, R19, -R15 ;  /* 0x8000000f130e7221 */ /* 0x000fe20000000000 */
[----:B------:R-:W-:Y:S01]  /*06f0*/  IMAD.WIDE R36, R16, 0x4, R32 ;  /* 0x0000000410247825 */ /* 0x000fe200078e0220 */
[----:B0-----:R-:W-:Y:S02]  /*0700*/  CS2R R12, SRZ ;  /* 0x00000000000c7805 */ /* 0x001fe4000001ff00 */
[----:B------:R-:W-:Y:S01]  /*0710*/  CS2R R18, SRZ ;  /* 0x0000000000127805 */ /* 0x000fe2000001ff00 */
[----:B------:R-:W-:Y:S01]  /*0720*/  FFMA R27, R14, R2, R15 ;  /* 0x000000020e1b7223 */ /* 0x000fe2000000000f */
[----:B-1----:R-:W-:Y:S01]  /*0730*/  IMAD.WIDE R30, R24, 0x4, R34 ;  /* 0x00000004181e7825 */ /* 0x002fe200078e0222 */
[----:B------:R-:W-:-:S03]  /*0740*/  CS2R R14, SRZ ;  /* 0x00000000000e7805 */ /* 0x000fc6000001ff00 */
[----:B------:R-:W-:-:S03]  /*0750*/  IMAD.WIDE R34, R16, 0x4, R34 ;  /* 0x0000000410227825 */ /* 0x000fc600078e0222 */
[----:B------:R-:W4:Y:S01]  /*0760*/  @!P0 LDG.E.128 R12, desc[UR4][R36.64] ;  /* 0x00000004240c8981 */ /* 0x000f22000c1e1d00 */
[----:B---3--:R-:W-:Y:S01]  /*0770*/  FADD R17, R4, -R8 ;  /* 0x8000000804117221 */ /* 0x008fe20000000000 */
[----:B------:R-:W-:-:S03]  /*0780*/  FADD R4, R5, -R9 ;  /* 0x8000000905047221 */ /* 0x000fc60000000000 */
[----:B------:R-:W-:Y:S01]  /*0790*/  FFMA R5, R17, R2, R8 ;  /* 0x0000000211057223 */ /* 0x000fe20000000008 */
[----:B------:R-:W-:-:S06]  /*07a0*/  CS2R R16, SRZ ;  /* 0x0000000000107805 */ /* 0x000fcc000001ff00 */
[----:B------:R-:W4:Y:S01]  /*07b0*/  @!P0 LDG.E.128 R16, desc[UR4][R34.64] ;  /* 0x0000000422108981 */ /* 0x000f22000c1e1d00 */
[----:B------:R-:W-:Y:S01]  /*07c0*/  FFMA R9, R4, R2, R9 ;  /* 0x0000000204097223 */ /* 0x000fe20000000009 */
[----:B------:R-:W-:Y:S01]  /*07d0*/  FADD R4, R7, -R11 ;  /* 0x8000000b07047221 */ /* 0x000fe20000000000 */
[----:B------:R-:W-:Y:S01]  /*07e0*/  FADD R29, R6, -R10 ;  /* 0x8000000a061d7221 */ /* 0x000fe20000000000 */
[----:B------:R-:W-:-:S04]  /*07f0*/  IMAD.WIDE R32, R24, 0x4, R32 ;  /* 0x0000000418207825 */ /* 0x000fc800078e0220 */
[----:B------:R-:W-:Y:S01]  /*0800*/  FFMA R29, R29, R2, R10 ;  /* 0x000000021d1d7223 */ /* 0x000fe2000000000a */
[----:B----4-:R-:W-:-:S04]  /*0810*/  FADD R16, R16, -R12 ;  /* 0x8000000c10107221 */ /* 0x010fc80000000000 */
[-C--:B------:R-:W-:Y:S01]  /*0820*/  FFMA R12, R16, R2.reuse, R12 ;  /* 0x00000002100c7223 */ /* 0x080fe2000000000c */
[----:B------:R-:W-:Y:S01]  /*0830*/  FFMA R16, R4, R2, R11 ;  /* 0x0000000204107223 */ /* 0x000fe2000000000b */
[----:B------:R-:W-:-:S04]  /*0840*/  FADD R4, R17, -R13 ;  /* 0x8000000d11047221 */ /* 0x000fc80000000000 */
[----:B------:R-:W-:Y:S01]  /*0850*/  FFMA R8, R4, R2, R13 ;  /* 0x0000000204087223 */ /* 0x000fe2000000000d */
[----:B------:R-:W-:Y:S01]  /*0860*/  FADD R12, -R5, R12 ;  /* 0x0000000c050c7221 */ /* 0x000fe20000000100 */
[----:B------:R-:W-:Y:S02]  /*0870*/  FADD R7, R18, -R14 ;  /* 0x8000000e12077221 */ /* 0x000fe40000000000 */
[----:B------:R-:W-:Y:S01]  /*0880*/  FADD R8, -R9, R8 ;  /* 0x0000000809087221 */ /* 0x000fe20000000100 */
[----:B--2---:R-:W-:Y:S01]  /*0890*/  FFMA R13, R12, R0, R5 ;  /* 0x000000000c0d7223 */ /* 0x004fe20000000005 */
[----:B------:R-:W-:Y:S01]  /*08a0*/  FFMA R14, R7, R2, R14 ;  /* 0x00000002070e7223 */ /* 0x000fe2000000000e */
[----:B------:R-:W-:Y:S01]  /*08b0*/  CS2R R4, SRZ ;  /* 0x0000000000047805 */ /* 0x000fe2000001ff00 */
[----:B------:R-:W-:Y:S01]  /*08c0*/  FFMA R12, R8, R0, R9 ;  /* 0x00000000080c7223 */ /* 0x000fe20000000009 */
[----:B------:R-:W-:Y:S02]  /*08d0*/  CS2R R6, SRZ ;  /* 0x0000000000067805 */ /* 0x000fe4000001ff00 */
[----:B------:R-:W-:-:S02]  /*08e0*/  CS2R R8, SRZ ;  /* 0x0000000000087805 */ /* 0x000fc4000001ff00 */
[----:B------:R-:W-:Y:S02]  /*08f0*/  CS2R R10, SRZ ;  /* 0x00000000000a7805 */ /* 0x000fe4000001ff00 */
[----:B------:R-:W2:Y:S04]  /*0900*/  @!P0 LDG.E.128 R4, desc[UR4][R32.64] ;  /* 0x0000000420048981 */ /* 0x000ea8000c1e1d00 */
[----:B------:R0:W2:Y:S01]  /*0910*/  @!P0 LDG.E.128 R8, desc[UR4][R30.64] ;  /* 0x000000041e088981 */ /* 0x0000a2000c1e1d00 */
[----:B------:R-:W-:Y:S01]  /*0920*/  FADD R18, R19, -R15 ;  /* 0x8000000f13127221 */ /* 0x000fe20000000000 */
[----:B------:R-:W-:-:S03]  /*0930*/  FADD R14, -R29, R14 ;  /* 0x0000000e1d0e7221 */ /* 0x000fc60000000100 */
[----:B------:R-:W-:Y:S01]  /*0940*/  FFMA R17, R18, R2, R15 ;  /* 0x0000000212117223 */ /* 0x000fe2000000000f */
[----:B------:R-:W-:Y:S01]  /*0950*/  FFMA R15, R14, R0, R29 ;  /* 0x000000000e0f7223 */ /* 0x000fe2000000001d */
[----:B------:R-:W1:Y:S02]  /*0960*/  LDC.64 R18, c[0x0][0x250] ;  /* 0x00009400ff127b82 */ /* 0x000e640000000a00 */
[----:B------:R-:W-:-:S06]  /*0970*/  FADD R17, -R16, R17 ;  /* 0x0000001110117221 */ /* 0x000fcc0000000100 */
[----:B------:R-:W0:Y:S01]  /*0980*/  LDC.64 R28, c[0x0][0x210] ;  /* 0x00008400ff1c7b82 */ /* 0x000e220000000a00 */
[----:B------:R-:W-:Y:S01]  /*0990*/  FFMA R14, R17, R0, R16 ;  /* 0x00000000110e7223 */ /* 0x000fe20000000010 */
[----:B-1----:R-:W-:-:S04]  /*09a0*/  IMAD.WIDE R18, R3, 0x4, R18 ;  /* 0x0000000403127825 */ /* 0x002fc800078e0212 */
[----:B0-----:R-:W-:-:S04]  /*09b0*/  IMAD.WIDE R30, R22, 0x4, R28 ;  /* 0x00000004161e7825 */ /* 0x001fc800078e021c */
[----:B------:R-:W-:-:S04]  /*09c0*/  IMAD.WIDE R28, R20, 0x4, R28 ;  /* 0x00000004141c7825 */ /* 0x000fc800078e021c */
[----:B--2---:R-:W-:Y:S01]  /*09d0*/  FADD R17, R8, -R4 ;  /* 0x8000000408117221 */ /* 0x004fe20000000000 */
[----:B------:R-:W-:Y:S01]  /*09e0*/  FADD R8, R9, -R5 ;  /* 0x8000000509087221 */ /* 0x000fe20000000000 */
[----:B------:R-:W-:Y:S02]  /*09f0*/  FADD R9, R10, -R6 ;  /* 0x800000060a097221 */ /* 0x000fe40000000000 */
[-C--:B------:R-:W-:Y:S02]  /*0a00*/  FFMA R4, R17, R2.reuse, R4 ;  /* 0x0000000211047223 */ /* 0x080fe40000000004 */
[-C--:B------:R-:W-:Y:S01]  /*0a10*/  FFMA R6, R9, R2.reuse, R6 ;  /* 0x0000000209067223 */ /* 0x080fe20000000006 */
[----:B------:R-:W-:Y:S01]  /*0a20*/  FADD R10, R11, -R7 ;  /* 0x800000070b0a7221 */ /* 0x000fe20000000000 */
[----:B------:R-:W-:Y:S01]  /*0a30*/  FADD R4, -R21, R4 ;  /* 0x0000000415047221 */ /* 0x000fe20000000100 */
[-C--:B------:R-:W-:Y:S01]  /*0a40*/  FFMA R8, R8, R2.reuse, R5 ;  /* 0x0000000208087223 */ /* 0x080fe20000000005 */
[----:B------:R-:W-:Y:S01]  /*0a50*/  FADD R6, -R25, R6 ;  /* 0x0000000619067221 */ /* 0x000fe20000000100 */
[----:B------:R-:W-:Y:S01]  /*0a60*/  FFMA R2, R10, R2, R7 ;  /* 0x000000020a027223 */ /* 0x000fe20000000007 */
[-C--:B------:R-:W-:Y:S01]  /*0a70*/  FFMA R21, R4, R0.reuse, R21 ;  /* 0x0000000004157223 */ /* 0x080fe20000000015 */
[----:B------:R-:W-:Y:S01]  /*0a80*/  CS2R R4, SRZ ;  /* 0x0000000000047805 */ /* 0x000fe2000001ff00 */
[----:B------:R-:W-:Y:S01]  /*0a90*/  FFMA R25, R6, R0, R25 ;  /* 0x0000000006197223 */ /* 0x000fe20000000019 */
[----:B------:R-:W-:Y:S01]  /*0aa0*/  CS2R R6, SRZ ;  /* 0x0000000000067805 */ /* 0x000fe2000001ff00 */
[----:B------:R-:W-:Y:S01]  /*0ab0*/  FADD R8, -R23, R8 ;  /* 0x0000000817087221 */ /* 0x000fe20000000100 */
[----:B------:R-:W2:Y:S01]  /*0ac0*/  LDG.E.EL.128 R16, desc[UR4][R18.64] ;  /* 0x0000000412107981 */ /* 0x000ea2000c2e1d00 */
[----:B------:R-:W-:-:S02]  /*0ad0*/  CS2R R10, SRZ ;  /* 0x00000000000a7805 */ /* 0x000fc4000001ff00 */
[----:B------:R-:W-:Y:S01]  /*0ae0*/  FFMA R23, R8, R0, R23 ;  /* 0x0000000008177223 */ /* 0x000fe20000000017 */
[----:B------:R-:W2:Y:S01]  /*0af0*/  @!P0 LDG.E.EL.128 R4, desc[UR4][R30.64] ;  /* 0x000000041e048981 */ /* 0x000ea2000c2e1d00 */
[----:B------:R-:W-:-:S06]  /*0b00*/  CS2R R8, SRZ ;  /* 0x0000000000087805 */ /* 0x000fcc000001ff00 */
[----:B------:R-:W3:Y:S01]  /*0b10*/  @!P0 LDG.E.EL.128 R8, desc[UR4][R28.64] ;  /* 0x000000041c088981 */ /* 0x000ee2000c2e1d00 */
[----:B------:R-:W-:-:S04]  /*0b20*/  FADD R2, -R27, R2 ;  /* 0x000000021b027221 */ /* 0x000fc80000000100 */
[----:B------:R-:W-:Y:S01]  /*0b30*/  FFMA R0, R2, R0, R27 ;  /* 0x0000000002007223 */ /* 0x000fe2000000001b */
[----:B------:R-:W-:Y:S01]  /*0b40*/  BAR.SYNC.DEFER_BLOCKING 0x0 ;  /* 0x0000000000007b1d */ /* 0x000fe20000010000 */
[----:B--2---:R-:W-:Y:S01]  /*0b50*/  FADD R4, R16, R4 ;  /* 0x0000000410047221 */ /* 0x004fe20000000000 */
[----:B------:R-:W-:Y:S01]  /*0b60*/  FADD R2, R17, R5 ;  /* 0x0000000511027221 */ /* 0x000fe20000000000 */
[----:B------:R-:W-:Y:S01]  /*0b70*/  FADD R6, R18, R6 ;  /* 0x0000000612067221 */ /* 0x000fe20000000000 */
[----:B------:R-:W-:Y:S01]  /*0b80*/  FADD R7, R19, R7 ;  /* 0x0000000713077221 */ /* 0x000fe20000000000 */
[----:B------:R-:W-:Y:S01]  /*0b90*/  FADD R4, R21, R4 ;  /* 0x0000000415047221 */ /* 0x000fe20000000000 */
[----:B------:R-:W-:Y:S01]  /*0ba0*/  FADD R5, R23, R2 ;  /* 0x0000000217057221 */ /* 0x000fe20000000000 */
[----:B------:R-:W-:Y:S01]  /*0bb0*/  FADD R6, R25, R6 ;  /* 0x0000000619067221 */ /* 0x000fe20000000000 */
[----:B------:R-:W-:Y:S01]  /*0bc0*/  FADD R7, R0, R7 ;  /* 0x0000000700077221 */ /* 0x000fe20000000000 */
[----:B---3--:R-:W-:Y:S01]  /*0bd0*/  FADD R8, R16, R8 ;  /* 0x0000000810087221 */ /* 0x008fe20000000000 */
[----:B------:R-:W-:Y:S01]  /*0be0*/  FADD R9, R17, R9 ;  /* 0x0000000911097221 */ /* 0x000fe20000000000 */
[----:B------:R-:W-:Y:S01]  /*0bf0*/  FADD R10, R18, R10 ;  /* 0x0000000a120a7221 */ /* 0x000fe20000000000 */
[----:B------:R-:W-:Y:S01]  /*0c00*/  FADD R11, R19, R11 ;  /* 0x0000000b130b7221 */ /* 0x000fe20000000000 */
[----:B------:R0:W-:Y:S01]  /*0c10*/  @!P0 STG.E.128 desc[UR4][R30.64], R4 ;  /* 0x000000041e008986 */ /* 0x0001e2000c101d04 */
[----:B------:R-:W-:Y:S01]  /*0c20*/  FADD R8, R13, R8 ;  /* 0x000000080d087221 */ /* 0x000fe20000000000 */
[----:B------:R-:W-:Y:S01]  /*0c30*/  FADD R9, R12, R9 ;  /* 0x000000090c097221 */ /* 0x000fe20000000000 */
[----:B------:R-:W-:Y:S01]  /*0c40*/  FADD R10, R15, R10 ;  /* 0x0000000a0f0a7221 */ /* 0x000fe20000000000 */
[----:B------:R-:W-:Y:S01]  /*0c50*/  FADD R11, R14, R11 ;  /* 0x0000000b0e0b7221 */ /* 0x000fe20000000000 */
[----:B0-----:R-:W-:Y:S06]  /*0c60*/  @P0 EXIT ;  /* 0x000000000000094d */ /* 0x001fec0003800000 */
[----:B------:R-:W-:Y:S01]  /*0c70*/  STG.E.128 desc[UR4][R28.64], R8 ;  /* 0x000000081c007986 */ /* 0x000fe2000c101d04 */
[----:B------:R-:W-:Y:S05]  /*0c80*/  EXIT ;  /* 0x000000000000794d */ /* 0x000fea0003800000 */
.L_x_0:
[----:B------:R-:W-:-:S00]  /*0c90*/  BRA `(.L_x_0) ;  /* 0xfffffffc00fc7947 */ /* 0x000fc0000383ffff */
[----:B------:R-:W-:-:S00]  /*0ca0*/  NOP ;  /* 0x0000000000007918 */ /* 0x000fc00000000000 */
        /* <DEDUP_REMOVED lines=13> */
.L_x_1:


//--------------------- .nv.constant0.triton_poi_fused__unsafe_index_add_convolution_mul_sub_75 --------------------------
	.section	.nv.constant0.triton_poi_fused__unsafe_index_add_convolution_mul_sub_75,"a",@progbits
	.sectionflags	@""
	.align	4
.nv.constant0.triton_poi_fused__unsafe_index_add_convolution_mul_sub_75:
	.zero		608
